	.headerflags	@"EF_CUDA_TEXMODE_UNIFIED EF_CUDA_64BIT_ADDRESS EF_CUDA_SM86 EF_CUDA_VIRTUAL_SM(EF_CUDA_SM86)"
	.elftype	@"ET_EXEC"


//--------------------- .nv.info                  --------------------------
	.section	.nv.info,"",@"SHT_CUDA_INFO"
	.align	4


	//----- nvinfo : EIATTR_REGCOUNT
	.align		4
        /*0000*/ 	.byte	0x04, 0x2f
        /*0002*/ 	.short	(.L_1 - .L_0)
	.align		4
.L_0:
        /*0004*/ 	.word	index@(triton_per_fused__softmax_add_zeros_3)
        /*0008*/ 	.word	0x00000023


	//----- nvinfo : EIATTR_FRAME_SIZE
	.align		4
.L_1:
        /*000c*/ 	.byte	0x04, 0x11
        /*000e*/ 	.short	(.L_3 - .L_2)
	.align		4
.L_2:
        /*0010*/ 	.word	index@(triton_per_fused__softmax_add_zeros_3)
        /*0014*/ 	.word	0x00000000


	//----- nvinfo : EIATTR_MIN_STACK_SIZE
	.align		4
.L_3:
        /*0018*/ 	.byte	0x04, 0x12
        /*001a*/ 	.short	(.L_5 - .L_4)
	.align		4
.L_4:
        /*001c*/ 	.word	index@(triton_per_fused__softmax_add_zeros_3)
        /*0020*/ 	.word	0x00000000
.L_5:


//--------------------- .nv.info.triton_per_fused__softmax_add_zeros_3 --------------------------
	.section	.nv.info.triton_per_fused__softmax_add_zeros_3,"",@"SHT_CUDA_INFO"
	.sectionflags	@""
	.align	4


	//----- nvinfo : EIATTR_CUDA_API_VERSION
	.align		4
        /*0000*/ 	.byte	0x04, 0x37
        /*0002*/ 	.short	(.L_7 - .L_6)
.L_6:
        /*0004*/ 	.word	0x00000080


	//----- nvinfo : EIATTR_SW2861232_WAR
	.align		4
.L_7:
        /*0008*/ 	.byte	0x01, 0x35
	.zero		2


	//----- nvinfo : EIATTR_PARAM_CBANK
	.align		4
        /*000c*/ 	.byte	0x04, 0x0a
        /*000e*/ 	.short	(.L_9 - .L_8)
	.align		4
.L_8:
        /*0010*/ 	.word	index@(.nv.constant0.triton_per_fused__softmax_add_zeros_3)
        /*0014*/ 	.short	0x0160
        /*0016*/ 	.short	0x0028


	//----- nvinfo : EIATTR_CBANK_PARAM_SIZE
	.align		4
.L_9:
        /*0018*/ 	.byte	0x03, 0x19
        /*001a*/ 	.short	0x0028


	//----- nvinfo : EIATTR_KPARAM_INFO
	.align		4
        /*001c*/ 	.byte	0x04, 0x17
        /*001e*/ 	.short	(.L_11 - .L_10)
.L_10:
        /*0020*/ 	.word	0x00000000
        /*0024*/ 	.short	0x0005
        /*0026*/ 	.short	0x0020
        /*0028*/ 	.byte	0x00, 0xf4, 0x21, 0x00


	//----- nvinfo : EIATTR_KPARAM_INFO
	.align		4
.L_11:
        /*002c*/ 	.byte	0x04, 0x17
        /*002e*/ 	.short	(.L_13 - .L_12)
.L_12:
        /*0030*/ 	.word	0x00000000
        /*0034*/ 	.short	0x0004
        /*0036*/ 	.short	0x001c
        /*0038*/ 	.byte	0x00, 0xf0, 0x11, 0x00


	//----- nvinfo : EIATTR_KPARAM_INFO
	.align		4
.L_13:
        /*003c*/ 	.byte	0x04, 0x17
        /*003e*/ 	.short	(.L_15 - .L_14)
.L_14:
        /*0040*/ 	.word	0x00000000
        /*0044*/ 	.short	0x0003
        /*0046*/ 	.short	0x0018
        /*0048*/ 	.byte	0x00, 0xf0, 0x11, 0x00


	//----- nvinfo : EIATTR_KPARAM_INFO
	.align		4
.L_15:
        /*004c*/ 	.byte	0x04, 0x17
        /*004e*/ 	.short	(.L_17 - .L_16)
.L_16:
        /*0050*/ 	.word	0x00000000
        /*0054*/ 	.short	0x0002
        /*0056*/ 	.short	0x0010
        /*0058*/ 	.byte	0x00, 0xf4, 0x21, 0x00


	//----- nvinfo : EIATTR_KPARAM_INFO
	.align		4
.L_17:
        /*005c*/ 	.byte	0x04, 0x17
        /*005e*/ 	.short	(.L_19 - .L_18)
.L_18:
        /*0060*/ 	.word	0x00000000
        /*0064*/ 	.short	0x0001
        /*0066*/ 	.short	0x0008
        /*0068*/ 	.byte	0x00, 0xf4, 0x21, 0x00


	//----- nvinfo : EIATTR_KPARAM_INFO
	.align		4
.L_19:
        /*006c*/ 	.byte	0x04, 0x17
        /*006e*/ 	.short	(.L_21 - .L_20)
.L_20:
        /*0070*/ 	.word	0x00000000
        /*0074*/ 	.short	0x0000
        /*0076*/ 	.short	0x0000
        /*0078*/ 	.byte	0x00, 0xf4, 0x21, 0x00


	//----- nvinfo : EIATTR_MAXREG_COUNT
	.align		4
.L_21:
        /*007c*/ 	.byte	0x03, 0x1b
        /*007e*/ 	.short	0x00ff


	//----- nvinfo : EIATTR_COOP_GROUP_MASK_REGIDS
	.align		4
        /*0080*/ 	.byte	0x04, 0x29
        /*0082*/ 	.short	(.L_23 - .L_22)


	//   ....[0]....
.L_22:
        /*0084*/ 	.word	0xffffffff


	//   ....[1]....
        /*0088*/ 	.word	0xffffffff


	//   ....[2]....
        /*008c*/ 	.word	0xffffffff


	//   ....[3]....
        /*0090*/ 	.word	0xffffffff


	//   ....[4]....
        /*0094*/ 	.word	0xffffffff


	//   ....[5]....
        /*0098*/ 	.word	0xffffffff


	//   ....[6]....
        /*009c*/ 	.word	0xffffffff


	//   ....[7]....
        /*00a0*/ 	.word	0xffffffff


	//   ....[8]....
        /*00a4*/ 	.word	0xffffffff


	//   ....[9]....
        /*00a8*/ 	.word	0xffffffff


	//   ....[10]....
        /*00ac*/ 	.word	0xffffffff


	//   ....[11]....
        /*00b0*/ 	.word	0xffffffff


	//   ....[12]....
        /*00b4*/ 	.word	0xffffffff


	//   ....[13]....
        /*00b8*/ 	.word	0xffffffff


	//   ....[14]....
        /*00bc*/ 	.word	0xffffffff


	//   ....[15]....
        /*00c0*/ 	.word	0xffffffff


	//   ....[16]....
        /*00c4*/ 	.word	0xffffffff


	//   ....[17]....
        /*00c8*/ 	.word	0xffffffff


	//   ....[18]....
        /*00cc*/ 	.word	0xffffffff


	//   ....[19]....
        /*00d0*/ 	.word	0xffffffff


	//   ....[20]....
        /*00d4*/ 	.word	0xffffffff


	//   ....[21]....
        /*00d8*/ 	.word	0xffffffff


	//   ....[22]....
        /*00dc*/ 	.word	0xffffffff


	//   ....[23]....
        /*00e0*/ 	.word	0xffffffff


	//   ....[24]....
        /*00e4*/ 	.word	0xffffffff


	//   ....[25]....
        /*00e8*/ 	.word	0xffffffff


	//   ....[26]....
        /*00ec*/ 	.word	0xffffffff


	//   ....[27]....
        /*00f0*/ 	.word	0xffffffff


	//   ....[28]....
        /*00f4*/ 	.word	0xffffffff


	//   ....[29]....
        /*00f8*/ 	.word	0xffffffff


	//   ....[30]....
        /*00fc*/ 	.word	0xffffffff


	//   ....[31]....
        /*0100*/ 	.word	0xffffffff


	//   ....[32]....
        /*0104*/ 	.word	0xffffffff


	//   ....[33]....
        /*0108*/ 	.word	0xffffffff


	//   ....[34]....
        /*010c*/ 	.word	0xffffffff


	//   ....[35]....
        /*0110*/ 	.word	0xffffffff


	//   ....[36]....
        /*0114*/ 	.word	0xffffffff


	//   ....[37]....
        /*0118*/ 	.word	0xffffffff


	//   ....[38]....
        /*011c*/ 	.word	0xffffffff


	//   ....[39]....
        /*0120*/ 	.word	0xffffffff


	//----- nvinfo : EIATTR_COOP_GROUP_INSTR_OFFSETS
	.align		4
.L_23:
        /*0124*/ 	.byte	0x04, 0x28
        /*0126*/ 	.short	(.L_25 - .L_24)


	//   ....[0]....
.L_24:
        /*0128*/ 	.word	0x000003e0


	//   ....[1]....
        /*012c*/ 	.word	0x00000430


	//   ....[2]....
        /*0130*/ 	.word	0x000004b0


	//   ....[3]....
        /*0134*/ 	.word	0x000004f0


	//   ....[4]....
        /*0138*/ 	.word	0x00000530


	//   ....[5]....
        /*013c*/ 	.word	0x00000570


	//   ....[6]....
        /*0140*/ 	.word	0x000005b0


	//   ....[7]....
        /*0144*/ 	.word	0x000005d0


	//   ....[8]....
        /*0148*/ 	.word	0x00000630


	//   ....[9]....
        /*014c*/ 	.word	0x00000670


	//   ....[10]....
        /*0150*/ 	.word	0x000006b0


	//   ....[11]....
        /*0154*/ 	.word	0x000006d0


	//   ....[12]....
        /*0158*/ 	.word	0x00000730


	//   ....[13]....
        /*015c*/ 	.word	0x00000770


	//   ....[14]....
        /*0160*/ 	.word	0x000007b0


	//   ....[15]....
        /*0164*/ 	.word	0x000007d0


	//   ....[16]....
        /*0168*/ 	.word	0x00000830


	//   ....[17]....
        /*016c*/ 	.word	0x00000870


	//   ....[18]....
        /*0170*/ 	.word	0x000008b0


	//   ....[19]....
        /*0174*/ 	.word	0x000008d0


	//   ....[20]....
        /*0178*/ 	.word	0x00000be0


	//   ....[21]....
        /*017c*/ 	.word	0x00000c80


	//   ....[22]....
        /*0180*/ 	.word	0x00000d00


	//   ....[23]....
        /*0184*/ 	.word	0x00000d10


	//   ....[24]....
        /*0188*/ 	.word	0x00000d50


	//   ....[25]....
        /*018c*/ 	.word	0x00000d90


	//   ....[26]....
        /*0190*/ 	.word	0x00000db0


	//   ....[27]....
        /*0194*/ 	.word	0x00000dc0


	//   ....[28]....
        /*0198*/ 	.word	0x00000de0


	//   ....[29]....
        /*019c*/ 	.word	0x00000e10


	//   ....[30]....
        /*01a0*/ 	.word	0x00000e30


	//   ....[31]....
        /*01a4*/ 	.word	0x00000e40


	//   ....[32]....
        /*01a8*/ 	.word	0x00000e60


	//   ....[33]....
        /*01ac*/ 	.word	0x00000e90


	//   ....[34]....
        /*01b0*/ 	.word	0x00000eb0


	//   ....[35]....
        /*01b4*/ 	.word	0x00000ed0


	//   ....[36]....
        /*01b8*/ 	.word	0x00000ee0


	//   ....[37]....
        /*01bc*/ 	.word	0x00000f10


	//   ....[38]....
        /*01c0*/ 	.word	0x00000f50


	//   ....[39]....
        /*01c4*/ 	.word	0x00001020


	//----- nvinfo : EIATTR_EXIT_INSTR_OFFSETS
	.align		4
.L_25:
        /*01c8*/ 	.byte	0x04, 0x1c
        /*01ca*/ 	.short	(.L_27 - .L_26)


	//   ....[0]....
.L_26:
        /*01cc*/ 	.word	0x00001440


	//   ....[1]....
        /*01d0*/ 	.word	0x00001460


	//----- nvinfo : EIATTR_REQNTID
	.align		4
.L_27:
        /*01d4*/ 	.byte	0x04, 0x10
        /*01d6*/ 	.short	(.L_29 - .L_28)
.L_28:
        /*01d8*/ 	.word	0x00000100
        /*01dc*/ 	.word	0x00000001
        /*01e0*/ 	.word	0x00000001
.L_29:


//--------------------- .nv.callgraph             --------------------------
	.section	.nv.callgraph,"",@"SHT_CUDA_CALLGRAPH"
	.align	4
	.sectionentsize	8
	.align		4
        /*0000*/ 	.word	0x00000000
	.align		4
        /*0004*/ 	.word	0xffffffff
	.align		4
        /*0008*/ 	.word	0x00000000
	.align		4
        /*000c*/ 	.word	0xfffffffe
	.align		4
        /*0010*/ 	.word	0x00000000
	.align		4
        /*0014*/ 	.word	0xfffffffd
	.align		4
        /*0018*/ 	.word	0x00000000
	.align		4
        /*001c*/ 	.word	0xfffffffc


//--------------------- .nv.rel.action            --------------------------
	.section	.nv.rel.action,"",@"SHT_CUDA_RELOCINFO"
	.align	8
	.sectionentsize	8
        /*0000*/ 	.byte	0x73, 0x00, 0x00, 0x00, 0x00, 0x00, 0x00, 0x00, 0x00, 0x00, 0x00, 0x11, 0x25, 0x00, 0x05, 0x36


//--------------------- .nv.constant0.triton_per_fused__softmax_add_zeros_3 --------------------------
	.section	.nv.constant0.triton_per_fused__softmax_add_zeros_3,"a",@progbits
	.sectionflags	@""
	.align	4
.nv.constant0.triton_per_fused__softmax_add_zeros_3:
	.zero		392


//--------------------- .text.triton_per_fused__softmax_add_zeros_3 --------------------------
	.section	.text.triton_per_fused__softmax_add_zeros_3,"ax",@progbits
	.sectioninfo	@"SHI_REGISTERS=35"
	.align	128
        .global         triton_per_fused__softmax_add_zeros_3
        .type           triton_per_fused__softmax_add_zeros_3,@function
        .size           triton_per_fused__softmax_add_zeros_3,(.L_x_1 - triton_per_fused__softmax_add_zeros_3)
        .other          triton_per_fused__softmax_add_zeros_3,@"STO_CUDA_ENTRY STV_DEFAULT"
triton_per_fused__softmax_add_zeros_3:
.text.triton_per_fused__softmax_add_zeros_3:
[----:B------:R-:W-:Y:S02]  /*0000*/  MOV R1, c[0x0][0x28] ;  /* 0x00000a0000017a02 */ /* 0x000fe40000000f00 */
[----:B------:R-:W0:Y:S01]  /*0010*/  S2R R8, SR_TID.X ;  /* 0x0000000000087919 */ /* 0x000e220000002100 */
[----:B------:R-:W1:Y:S01]  /*0020*/  S2UR UR4, SR_CTAID.X ;  /* 0x00000000000479c3 */ /* 0x000e620000002500 */
[----:B------:R-:W-:Y:S01]  /*0030*/  MOV R0, 0x4 ;  /* 0x0000000400007802 */ /* 0x000fe20000000f00 */
[----:B------:R-:W-:Y:S01]  /*0040*/  CS2R R16, SRZ ;  /* 0x0000000000107805 */ /* 0x000fe2000001ff00 */
[----:B------:R-:W-:Y:S01]  /*0050*/  CS2R R14, SRZ ;  /* 0x00000000000e7805 */ /* 0x000fe2000001ff00 */
[----:B0-----:R-:W-:Y:S01]  /*0060*/  SHF.L.U32 R5, R8, 0x1, RZ ;  /* 0x0000000108057819 */ /* 0x001fe200000006ff */
[----:B-1----:R-:W-:Y:S01]  /*0070*/  USHF.L.U32 UR4, UR4, 0x5, URZ ;  /* 0x0000000504047899 */ /* 0x002fe2000800063f */
[----:B------:R-:W-:Y:S02]  /*0080*/  SHF.R.U32.HI R4, RZ, 0x5, R8 ;  /* 0x00000005ff047819 */ /* 0x000fe40000011608 */
[----:B------:R-:W-:Y:S02]  /*0090*/  LOP3.LUT R5, R5, 0x3e, RZ, 0xc0, !PT ;  /* 0x0000003e05057812 */ /* 0x000fe400078ec0ff */
[----:B------:R-:W-:-:S02]  /*00a0*/  SGXT.U32 R4, R4, 0x3 ;  /* 0x000000030404781a */ /* 0x000fc40000000000 */
[C---:B------:R-:W-:Y:S01]  /*00b0*/  ISETP.GE.U32.AND P0, PT, R5.reuse, 0x32, PT ;  /* 0x000000320500780c */ /* 0x040fe20003f06070 */
[----:B------:R-:W-:Y:S01]  /*00c0*/  IMAD.WIDE.U32 R10, R5, R0, c[0x0][0x168] ;  /* 0x00005a00050a7625 */ /* 0x000fe200078e0000 */
[----:B------:R-:W-:-:S04]  /*00d0*/  LOP3.LUT R4, R4, UR4, RZ, 0xfc, !PT ;  /* 0x0000000404047c12 */ /* 0x000fc8000f8efcff */
[C---:B------:R-:W-:Y:S01]  /*00e0*/  ISETP.LT.AND P3, PT, R4.reuse, 0x190, !P0 ;  /* 0x000001900400780c */ /* 0x040fe20004761270 */
[C---:B------:R-:W-:Y:S01]  /*00f0*/  IMAD R9, R4.reuse, 0x32, R5 ;  /* 0x0000003204097824 */ /* 0x040fe200078e0205 */
[----:B------:R-:W-:-:S04]  /*0100*/  LOP3.LUT R7, R4, 0x8, RZ, 0xfc, !PT ;  /* 0x0000000804077812 */ /* 0x000fc800078efcff */
[----:B------:R-:W-:Y:S02]  /*0110*/  ISETP.LT.AND P2, PT, R7, 0x190, !P0 ;  /* 0x000001900700780c */ /* 0x000fe40004741270 */
[----:B------:R-:W-:Y:S02]  /*0120*/  @!P0 MOV R2, 0x0 ;  /* 0x0000000000028802 */ /* 0x000fe40000000f00 */
[----:B------:R-:W-:Y:S02]  /*0130*/  @!P0 MOV R3, 0x14f00000 ;  /* 0x14f0000000038802 */ /* 0x000fe40000000f00 */
[----:B------:R0:W1:Y:S08]  /*0140*/  @!P0 R2UR UR6, R2 ;  /* 0x00000000020683c2 */ /* 0x00007000000e0000 */
[----:B------:R0:W1:Y:S01]  /*0150*/  @!P0 R2UR UR7, R3 ;  /* 0x00000000030783c2 */ /* 0x00006200000e0000 */
[C---:B------:R-:W-:Y:S01]  /*0160*/  IADD3 R19, R9.reuse, 0x190, RZ ;  /* 0x0000019009137810 */ /* 0x040fe20007ffe0ff */
[----:B------:R-:W-:Y:S01]  /*0170*/  CS2R R12, SRZ ;  /* 0x00000000000c7805 */ /* 0x000fe2000001ff00 */
[----:B0-----:R-:W-:-:S04]  /*0180*/  IMAD.WIDE R2, R9, R0, c[0x0][0x160] ;  /* 0x0000580009027625 */ /* 0x001fc800078e0200 */
[----:B------:R-:W-:Y:S01]  /*0190*/  IMAD.WIDE R18, R19, R0, c[0x0][0x160] ;  /* 0x0000580013127625 */ /* 0x000fe200078e0200 */
[----:B------:R-:W-:Y:S01]  /*01a0*/  LOP3.LUT R6, R4, 0x10, RZ, 0xfc, !PT ;  /* 0x0000001004067812 */ /* 0x000fe200078efcff */
[----:B-1----:R0:W2:Y:S01]  /*01b0*/  @!P0 LDG.E.EL.64 R16, desc[UR6][R10.64] ;  /* 0x000000060a108981 */ /* 0x0020a2200c2e1b00 */
[----:B------:R-:W-:-:S03]  /*01c0*/  ULDC.64 UR6, c[0x0][0x118] ;  /* 0x0000460000067ab9 */ /* 0x000fc60000000a00 */
[----:B------:R1:W3:Y:S01]  /*01d0*/  @P3 LDG.E.64 R14, [R2.64] ;  /* 0x00000006020e3981 */ /* 0x0002e2000c1e1b00 */
[----:B------:R-:W-:-:S03]  /*01e0*/  LEA.HI R8, R8, UR4, RZ, 0x1b ;  /* 0x0000000408087c11 */ /* 0x000fc6000f8fd8ff */
[----:B------:R2:W4:Y:S01]  /*01f0*/  @P2 LDG.E.64 R12, [R18.64] ;  /* 0x00000006120c2981 */ /* 0x000522000c1e1b00 */
[----:B------:R-:W-:Y:S01]  /*0200*/  ISETP.LT.AND P1, PT, R6, 0x190, !P0 ;  /* 0x000001900600780c */ /* 0x000fe20004721270 */
[----:B0-----:R-:W-:Y:S01]  /*0210*/  CS2R R10, SRZ ;  /* 0x00000000000a7805 */ /* 0x001fe2000001ff00 */
[----:B------:R-:W-:Y:S02]  /*0220*/  IADD3 R8, R8, 0x18, RZ ;  /* 0x0000001808087810 */ /* 0x000fe40007ffe0ff */
[----:B------:R-:W-:Y:S01]  /*0230*/  IADD3 R21, R9, 0x320, RZ ;  /* 0x0000032009157810 */ /* 0x000fe20007ffe0ff */
[----:B-1----:R-:W-:Y:S01]  /*0240*/  CS2R R2, SRZ ;  /* 0x0000000000027805 */ /* 0x002fe2000001ff00 */
[C---:B------:R-:W-:Y:S01]  /*0250*/  ISETP.LT.AND P0, PT, R8.reuse, 0x190, !P0 ;  /* 0x000001900800780c */ /* 0x040fe20004701270 */
[----:B------:R-:W-:Y:S02]  /*0260*/  IMAD R23, R8, 0x32, R5 ;  /* 0x0000003208177824 */ /* 0x000fe400078e0205 */
[----:B------:R-:W-:-:S04]  /*0270*/  IMAD.WIDE R20, R21, R0, c[0x0][0x160] ;  /* 0x0000580015147625 */ /* 0x000fc800078e0200 */
[----:B------:R-:W-:Y:S01]  /*0280*/  IMAD.WIDE R22, R23, R0, c[0x0][0x160] ;  /* 0x0000580017167625 */ /* 0x000fe200078e0200 */
[----:B------:R0:W5:Y:S05]  /*0290*/  @P1 LDG.E.64 R10, [R20.64] ;  /* 0x00000006140a1981 */ /* 0x00016a000c1e1b00 */
[----:B------:R-:W5:Y:S01]  /*02a0*/  @P0 LDG.E.64 R2, [R22.64] ;  /* 0x0000000616020981 */ /* 0x000f62000c1e1b00 */
[----:B--2---:R-:W-:Y:S01]  /*02b0*/  FADD R19, RZ, R16 ;  /* 0x00000010ff137221 */ /* 0x004fe20000000000 */
[----:B------:R-:W-:-:S03]  /*02c0*/  FADD R24, RZ, R17 ;  /* 0x00000011ff187221 */ /* 0x000fc60000000000 */
[C---:B---3--:R-:W-:Y:S01]  /*02d0*/  FADD R14, R19.reuse, R14 ;  /* 0x0000000e130e7221 */ /* 0x048fe20000000000 */
[----:B------:R-:W-:Y:S01]  /*02e0*/  FADD R16, R24, R15 ;  /* 0x0000000f18107221 */ /* 0x000fe20000000000 */
[----:B----4-:R-:W-:-:S03]  /*02f0*/  FADD R12, R19, R12 ;  /* 0x0000000c130c7221 */ /* 0x010fc60000000000 */
[----:B------:R-:W-:Y:S01]  /*0300*/  FSEL R9, R14, -INF , P3 ;  /* 0xff8000000e097808 */ /* 0x000fe20001800000 */
[----:B------:R-:W-:Y:S01]  /*0310*/  FADD R18, R24, R13 ;  /* 0x0000000d18127221 */ /* 0x000fe20000000000 */
[----:B------:R-:W-:Y:S02]  /*0320*/  FSEL R26, R16, -INF , P3 ;  /* 0xff800000101a7808 */ /* 0x000fe40001800000 */
[----:B------:R-:W-:Y:S02]  /*0330*/  FSEL R13, R12, -INF , P2 ;  /* 0xff8000000c0d7808 */ /* 0x000fe40001000000 */
[C---:B------:R-:W-:Y:S02]  /*0340*/  FSETP.GT.AND P5, PT, R9.reuse, R26, PT ;  /* 0x0000001a0900720b */ /* 0x040fe40003fa4000 */
[----:B0-----:R-:W-:Y:S02]  /*0350*/  FSEL R20, R18, -INF , P2 ;  /* 0xff80000012147808 */ /* 0x001fe40001000000 */
[----:B------:R-:W-:-:S02]  /*0360*/  FSETP.NAN.AND P6, PT, R9, R9, PT ;  /* 0x000000090900720b */ /* 0x000fc40003fc8000 */
[----:B------:R-:W-:Y:S01]  /*0370*/  FSETP.GT.AND P4, PT, R13, R20, PT ;  /* 0x000000140d00720b */ /* 0x000fe20003f84000 */
[----:B-----5:R-:W-:Y:S01]  /*0380*/  FADD R10, R19, R10 ;  /* 0x0000000a130a7221 */ /* 0x020fe20000000000 */
[----:B------:R-:W-:-:S05]  /*0390*/  FADD R15, R24, R11 ;  /* 0x0000000b180f7221 */ /* 0x000fca0000000000 */
[----:B------:R-:W-:Y:S01]  /*03a0*/  @!P5 FSEL R9, R9, R26, P6 ;  /* 0x0000001a0909d208 */ /* 0x000fe20003000000 */
[----:B------:R-:W-:Y:S01]  /*03b0*/  FADD R2, R19, R2 ;  /* 0x0000000213027221 */ /* 0x000fe20000000000 */
[C---:B------:R-:W-:Y:S02]  /*03c0*/  FSETP.NAN.AND P5, PT, R13.reuse, R13, PT ;  /* 0x0000000d0d00720b */ /* 0x040fe40003fa8000 */
[----:B------:R-:W-:Y:S01]  /*03d0*/  FSEL R17, R10, -INF , P1 ;  /* 0xff8000000a117808 */ /* 0x000fe20000800000 */
[----:B------:R-:W0:Y:S01]  /*03e0*/  SHFL.BFLY PT, R26, R9, 0x10, 0x1f ;  /* 0x0e001f00091a7f89 */ /* 0x000e2200000e0000 */
[----:B------:R-:W-:Y:S01]  /*03f0*/  @!P4 FSEL R13, R13, R20, P5 ;  /* 0x000000140d0dc208 */ /* 0x000fe20002800000 */
[----:B------:R-:W-:Y:S01]  /*0400*/  FADD R20, R24, R3 ;  /* 0x0000000318147221 */ /* 0x000fe20000000000 */
[----:B------:R-:W-:Y:S02]  /*0410*/  FSEL R22, R15, -INF , P1 ;  /* 0xff8000000f167808 */ /* 0x000fe40000800000 */
[----:B------:R-:W-:Y:S01]  /*0420*/  FSEL R3, R2, -INF , P0 ;  /* 0xff80000002037808 */ /* 0x000fe20000000000 */
[----:B------:R-:W1:Y:S01]  /*0430*/  SHFL.BFLY PT, R28, R13, 0x10, 0x1f ;  /* 0x0e001f000d1c7f89 */ /* 0x000e6200000e0000 */
[----:B------:R-:W-:-:S02]  /*0440*/  FSETP.GT.AND P5, PT, R17, R22, PT ;  /* 0x000000161100720b */ /* 0x000fc40003fa4000 */
[----:B------:R-:W-:Y:S02]  /*0450*/  FSEL R24, R20, -INF , P0 ;  /* 0xff80000014187808 */ /* 0x000fe40000000000 */
[----:B------:R-:W-:Y:S02]  /*0460*/  FSETP.NAN.AND P6, PT, R17, R17, PT ;  /* 0x000000111100720b */ /* 0x000fe40003fc8000 */
[----:B------:R-:W-:-:S07]  /*0470*/  FSETP.GT.AND P4, PT, R3, R24, PT ;  /* 0x000000180300720b */ /* 0x000fce0003f84000 */
[----:B------:R-:W-:Y:S02]  /*0480*/  @!P5 FSEL R17, R17, R22, P6 ;  /* 0x000000161111d208 */ /* 0x000fe40003000000 */
[----:B------:R-:W-:Y:S02]  /*0490*/  FSETP.NAN.AND P6, PT, R3, R3, PT ;  /* 0x000000030300720b */ /* 0x000fe40003fc8000 */
[----:B0-----:R-:W-:Y:S01]  /*04a0*/  FSETP.GT.AND P5, PT, R9, R26, PT ;  /* 0x0000001a0900720b */ /* 0x001fe20003fa4000 */
[----:B------:R-:W0:Y:S01]  /*04b0*/  SHFL.BFLY PT, R30, R17, 0x10, 0x1f ;  /* 0x0e001f00111e7f89 */ /* 0x000e2200000e0000 */
[----:B------:R-:W-:Y:S02]  /*04c0*/  @!P4 FSEL R3, R3, R24, P6 ;  /* 0x000000180303c208 */ /* 0x000fe40003000000 */
[----:B------:R-:W-:Y:S02]  /*04d0*/  FSETP.NAN.AND P6, PT, R9, R9, PT ;  /* 0x000000090900720b */ /* 0x000fe40003fc8000 */
[----:B-1----:R-:W-:Y:S01]  /*04e0*/  FSETP.GT.AND P4, PT, R13, R28, PT ;  /* 0x0000001c0d00720b */ /* 0x002fe20003f84000 */
[----:B------:R-:W1:Y:S06]  /*04f0*/  SHFL.BFLY PT, R32, R3, 0x10, 0x1f ;  /* 0x0e001f0003207f89 */ /* 0x000e6c00000e0000 */
[----:B------:R-:W-:-:S02]  /*0500*/  @!P5 FSEL R9, R9, R26, P6 ;  /* 0x0000001a0909d208 */ /* 0x000fc40003000000 */
[----:B------:R-:W-:Y:S02]  /*0510*/  FSETP.NAN.AND P5, PT, R17, R17, PT ;  /* 0x000000111100720b */ /* 0x000fe40003fa8000 */
[C---:B------:R-:W-:Y:S01]  /*0520*/  FSETP.NAN.AND P6, PT, R13.reuse, R13, PT ;  /* 0x0000000d0d00720b */ /* 0x040fe20003fc8000 */
[----:B------:R-:W2:Y:S03]  /*0530*/  SHFL.BFLY PT, R22, R9, 0x8, 0x1f ;  /* 0x0d001f0009167f89 */ /* 0x000ea600000e0000 */
[----:B------:R-:W-:Y:S02]  /*0540*/  @!P4 FSEL R13, R13, R28, P6 ;  /* 0x0000001c0d0dc208 */ /* 0x000fe40003000000 */
[----:B------:R-:W-:Y:S02]  /*0550*/  FSETP.NAN.AND P4, PT, R3, R3, PT ;  /* 0x000000030300720b */ /* 0x000fe40003f88000 */
[CC--:B0-----:R-:W-:Y:S01]  /*0560*/  FSETP.GT.AND P6, PT, R17.reuse, R30.reuse, PT ;  /* 0x0000001e1100720b */ /* 0x0c1fe20003fc4000 */
[----:B------:R-:W0:Y:S03]  /*0570*/  SHFL.BFLY PT, R24, R13, 0x8, 0x1f ;  /* 0x0d001f000d187f89 */ /* 0x000e2600000e0000 */
[----:B------:R-:W-:-:S02]  /*0580*/  @!P5 FSEL R17, R17, R30, P6 ;  /* 0x0000001e1111d208 */ /* 0x000fc40003000000 */
[-C--:B-1----:R-:W-:Y:S02]  /*0590*/  FSETP.GT.AND P5, PT, R3, R32.reuse, PT ;  /* 0x000000200300720b */ /* 0x082fe40003fa4000 */
[----:B------:R-:W-:Y:S01]  /*05a0*/  FSETP.NAN.AND P6, PT, R9, R9, PT ;  /* 0x000000090900720b */ /* 0x000fe20003fc8000 */
[----:B------:R-:W1:Y:S02]  /*05b0*/  SHFL.BFLY PT, R26, R17, 0x8, 0x1f ;  /* 0x0d001f00111a7f89 */ /* 0x000e6400000e0000 */
[----:B------:R-:W-:-:S05]  /*05c0*/  @!P4 FSEL R3, R3, R32, P5 ;  /* 0x000000200303c208 */ /* 0x000fca0002800000 */
[----:B------:R-:W3:Y:S01]  /*05d0*/  SHFL.BFLY PT, R28, R3, 0x8, 0x1f ;  /* 0x0d001f00031c7f89 */ /* 0x000ee200000e0000 */
[----:B--2---:R-:W-:Y:S02]  /*05e0*/  FSETP.GT.AND P5, PT, R9, R22, PT ;  /* 0x000000160900720b */ /* 0x004fe40003fa4000 */
[----:B0-----:R-:W-:-:S11]  /*05f0*/  FSETP.GT.AND P4, PT, R13, R24, PT ;  /* 0x000000180d00720b */ /* 0x001fd60003f84000 */
[----:B------:R-:W-:Y:S02]  /*0600*/  @!P5 FSEL R9, R9, R22, P6 ;  /* 0x000000160909d208 */ /* 0x000fe40003000000 */
[----:B------:R-:W-:Y:S02]  /*0610*/  FSETP.NAN.AND P6, PT, R13, R13, PT ;  /* 0x0000000d0d00720b */ /* 0x000fe40003fc8000 */
[----:B-1----:R-:W-:Y:S01]  /*0620*/  FSETP.GT.AND P5, PT, R17, R26, PT ;  /* 0x0000001a1100720b */ /* 0x002fe20003fa4000 */
[----:B------:R-:W0:Y:S01]  /*0630*/  SHFL.BFLY PT, R22, R9, 0x4, 0x1f ;  /* 0x0c801f0009167f89 */ /* 0x000e2200000e0000 */
[----:B------:R-:W-:Y:S02]  /*0640*/  @!P4 FSEL R13, R13, R24, P6 ;  /* 0x000000180d0dc208 */ /* 0x000fe40003000000 */
[----:B---3--:R-:W-:Y:S02]  /*0650*/  FSETP.GT.AND P4, PT, R3, R28, PT ;  /* 0x0000001c0300720b */ /* 0x008fe40003f84000 */
[C---:B------:R-:W-:Y:S01]  /*0660*/  FSETP.NAN.AND P6, PT, R17.reuse, R17, PT ;  /* 0x000000111100720b */ /* 0x040fe20003fc8000 */
[----:B------:R-:W1:Y:S06]  /*0670*/  SHFL.BFLY PT, R24, R13, 0x4, 0x1f ;  /* 0x0c801f000d187f89 */ /* 0x000e6c00000e0000 */
[----:B------:R-:W-:-:S02]  /*0680*/  @!P5 FSEL R17, R17, R26, P6 ;  /* 0x0000001a1111d208 */ /* 0x000fc40003000000 */
[----:B------:R-:W-:Y:S02]  /*0690*/  FSETP.NAN.AND P5, PT, R3, R3, PT ;  /* 0x000000030300720b */ /* 0x000fe40003fa8000 */
[----:B------:R-:W-:Y:S01]  /*06a0*/  FSETP.NAN.AND P6, PT, R9, R9, PT ;  /* 0x000000090900720b */ /* 0x000fe20003fc8000 */
[----:B------:R-:W2:Y:S01]  /*06b0*/  SHFL.BFLY PT, R26, R17, 0x4, 0x1f ;  /* 0x0c801f00111a7f89 */ /* 0x000ea200000e0000 */
[----:B------:R-:W-:-:S05]  /*06c0*/  @!P4 FSEL R3, R3, R28, P5 ;  /* 0x0000001c0303c208 */ /* 0x000fca0002800000 */
[----:B------:R-:W3:Y:S01]  /*06d0*/  SHFL.BFLY PT, R28, R3, 0x4, 0x1f ;  /* 0x0c801f00031c7f89 */ /* 0x000ee200000e0000 */
[----:B0-----:R-:W-:Y:S02]  /*06e0*/  FSETP.GT.AND P5, PT, R9, R22, PT ;  /* 0x000000160900720b */ /* 0x001fe40003fa4000 */
[----:B-1----:R-:W-:-:S11]  /*06f0*/  FSETP.GT.AND P4, PT, R13, R24, PT ;  /* 0x000000180d00720b */ /* 0x002fd60003f84000 */
[----:B------:R-:W-:Y:S02]  /*0700*/  @!P5 FSEL R9, R9, R22, P6 ;  /* 0x000000160909d208 */ /* 0x000fe40003000000 */
[----:B------:R-:W-:Y:S02]  /*0710*/  FSETP.NAN.AND P6, PT, R13, R13, PT ;  /* 0x0000000d0d00720b */ /* 0x000fe40003fc8000 */
[----:B--2---:R-:W-:Y:S01]  /*0720*/  FSETP.GT.AND P5, PT, R17, R26, PT ;  /* 0x0000001a1100720b */ /* 0x004fe20003fa4000 */
        /* <DEDUP_REMOVED lines=32> */
[--C-:B------:R-:W-:Y:S01]  /*0930*/  FADD R14, R14, -R9.reuse ;  /* 0x800000090e0e7221 */ /* 0x100fe20000000000 */
[----:B------:R-:W-:Y:S01]  /*0940*/  FADD R9, R16, -R9 ;  /* 0x8000000910097221 */ /* 0x000fe20000000000 */
[----:B------:R-:W-:Y:S02]  /*0950*/  @!P4 FSEL R13, R13, R24, P6 ;  /* 0x000000180d0dc208 */ /* 0x000fe40003000000 */
[----:B------:R-:W-:Y:S01]  /*0960*/  FMUL R14, R14, 1.4426950216293334961 ;  /* 0x3fb8aa3b0e0e7820 */ /* 0x000fe20000400000 */
[----:B---3--:R-:W-:Y:S01]  /*0970*/  FSETP.GT.AND P6, PT, R3, R28, PT ;  /* 0x0000001c0300720b */ /* 0x008fe20003fc4000 */
[----:B------:R-:W-:Y:S01]  /*0980*/  FMUL R16, R9, 1.4426950216293334961 ;  /* 0x3fb8aa3b09107820 */ /* 0x000fe20000400000 */
[----:B------:R-:W-:Y:S01]  /*0990*/  FSETP.NAN.AND P4, PT, R17, R17, PT ;  /* 0x000000111100720b */ /* 0x000fe20003f88000 */
[--C-:B------:R-:W-:Y:S01]  /*09a0*/  FADD R12, R12, -R13.reuse ;  /* 0x8000000d0c0c7221 */ /* 0x100fe20000000000 */
[----:B------:R-:W-:-:S03]  /*09b0*/  FADD R13, R18, -R13 ;  /* 0x8000000d120d7221 */ /* 0x000fc60000000000 */
[----:B------:R-:W-:Y:S01]  /*09c0*/  @!P5 FSEL R17, R17, R26, P4 ;  /* 0x0000001a1111d208 */ /* 0x000fe20002000000 */
[----:B------:R-:W-:Y:S01]  /*09d0*/  FMUL R19, R12, 1.4426950216293334961 ;  /* 0x3fb8aa3b0c137820 */ /* 0x000fe20000400000 */
[----:B------:R-:W-:Y:S01]  /*09e0*/  FSETP.NAN.AND P5, PT, R3, R3, PT ;  /* 0x000000030300720b */ /* 0x000fe20003fa8000 */
[----:B------:R-:W-:Y:S01]  /*09f0*/  FMUL R18, R13, 1.4426950216293334961 ;  /* 0x3fb8aa3b0d127820 */ /* 0x000fe20000400000 */
[----:B------:R-:W-:Y:S01]  /*0a00*/  FSETP.GEU.AND P4, PT, R14, -126, PT ;  /* 0xc2fc00000e00780b */ /* 0x000fe20003f8e000 */
[--C-:B------:R-:W-:Y:S01]  /*0a10*/  FADD R10, R10, -R17.reuse ;  /* 0x800000110a0a7221 */ /* 0x100fe20000000000 */
[----:B------:R-:W-:Y:S01]  /*0a20*/  @!P6 FSEL R3, R3, R28, P5 ;  /* 0x0000001c0303e208 */ /* 0x000fe20002800000 */
[----:B------:R-:W-:Y:S01]  /*0a30*/  FADD R15, R15, -R17 ;  /* 0x800000110f0f7221 */ /* 0x000fe20000000000 */
[----:B------:R-:W-:Y:S02]  /*0a40*/  FSETP.GEU.AND P6, PT, R16, -126, PT ;  /* 0xc2fc00001000780b */ /* 0x000fe40003fce000 */
[----:B------:R-:W-:Y:S01]  /*0a50*/  FSETP.GEU.AND P5, PT, R19, -126, PT ;  /* 0xc2fc00001300780b */ /* 0x000fe20003fae000 */
[----:B------:R-:W-:Y:S01]  /*0a60*/  FMUL R15, R15, 1.4426950216293334961 ;  /* 0x3fb8aa3b0f0f7820 */ /* 0x000fe20000400000 */
[--C-:B------:R-:W-:Y:S01]  /*0a70*/  FADD R2, R2, -R3.reuse ;  /* 0x8000000302027221 */ /* 0x100fe20000000000 */
[----:B------:R-:W-:-:S04]  /*0a80*/  FADD R3, R20, -R3 ;  /* 0x8000000314037221 */ /* 0x000fc80000000000 */
[----:B------:R-:W-:Y:S01]  /*0a90*/  @!P4 FMUL R14, R14, 0.5 ;  /* 0x3f0000000e0ec820 */ /* 0x000fe20000400000 */
[----:B------:R-:W-:-:S03]  /*0aa0*/  FMUL R17, R3, 1.4426950216293334961 ;  /* 0x3fb8aa3b03117820 */ /* 0x000fc60000400000 */
[----:B------:R-:W-:Y:S01]  /*0ab0*/  @!P6 FMUL R16, R16, 0.5 ;  /* 0x3f0000001010e820 */ /* 0x000fe20000400000 */
[----:B------:R0:W1:Y:S01]  /*0ac0*/  MUFU.EX2 R9, R14 ;  /* 0x0000000e00097308 */ /* 0x0000620000000800 */
[----:B------:R-:W-:-:S07]  /*0ad0*/  @!P5 FMUL R19, R19, 0.5 ;  /* 0x3f0000001313d820 */ /* 0x000fce0000400000 */
[----:B------:R2:W3:Y:S01]  /*0ae0*/  MUFU.EX2 R12, R16 ;  /* 0x00000010000c7308 */ /* 0x0004e20000000800 */
[----:B0-----:R-:W-:Y:S01]  /*0af0*/  FMUL R14, R10, 1.4426950216293334961 ;  /* 0x3fb8aa3b0a0e7820 */ /* 0x001fe20000400000 */
[----:B-1----:R-:W-:Y:S01]  /*0b00*/  @!P4 FMUL R9, R9, R9 ;  /* 0x000000090909c220 */ /* 0x002fe20000400000 */
[----:B------:R-:W-:-:S05]  /*0b10*/  FSETP.GEU.AND P4, PT, R18, -126, PT ;  /* 0xc2fc00001200780b */ /* 0x000fca0003f8e000 */
[----:B------:R-:W0:Y:S01]  /*0b20*/  MUFU.EX2 R11, R19 ;  /* 0x00000013000b7308 */ /* 0x000e220000000800 */
[----:B--2---:R-:W-:Y:S01]  /*0b30*/  FMUL R16, R2, 1.4426950216293334961 ;  /* 0x3fb8aa3b02107820 */ /* 0x004fe20000400000 */
[----:B---3--:R-:W-:Y:S01]  /*0b40*/  @!P6 FMUL R12, R12, R12 ;  /* 0x0000000c0c0ce220 */ /* 0x008fe20000400000 */
[----:B------:R-:W-:-:S03]  /*0b50*/  FSETP.GEU.AND P6, PT, R14, -126, PT ;  /* 0xc2fc00000e00780b */ /* 0x000fc60003fce000 */
[----:B------:R-:W-:Y:S02]  /*0b60*/  FADD R2, R9, R12 ;  /* 0x0000000c09027221 */ /* 0x000fe40000000000 */
[----:B------:R-:W-:-:S04]  /*0b70*/  @!P4 FMUL R18, R18, 0.5 ;  /* 0x3f0000001212c820 */ /* 0x000fc80000400000 */
[----:B------:R1:W2:Y:S01]  /*0b80*/  MUFU.EX2 R10, R18 ;  /* 0x00000012000a7308 */ /* 0x0002a20000000800 */
[----:B0-----:R-:W-:Y:S01]  /*0b90*/  @!P5 FMUL R11, R11, R11 ;  /* 0x0000000b0b0bd220 */ /* 0x001fe20000400000 */
[----:B------:R-:W-:Y:S02]  /*0ba0*/  FSETP.GEU.AND P5, PT, R15, -126, PT ;  /* 0xc2fc00000f00780b */ /* 0x000fe40003fae000 */
[----:B------:R-:W-:-:S04]  /*0bb0*/  @!P6 FMUL R14, R14, 0.5 ;  /* 0x3f0000000e0ee820 */ /* 0x000fc80000400000 */
[----:B------:R-:W0:Y:S01]  /*0bc0*/  MUFU.EX2 R13, R14 ;  /* 0x0000000e000d7308 */ /* 0x000e220000000800 */
[----:B-1----:R-:W-:-:S05]  /*0bd0*/  FSEL R18, R2, RZ, P3 ;  /* 0x000000ff02127208 */ /* 0x002fca0001800000 */
[----:B------:R-:W1:Y:S01]  /*0be0*/  SHFL.BFLY PT, R21, R18, 0x10, 0x1f ;  /* 0x0e001f0012157f89 */ /* 0x000e6200000e0000 */
[----:B------:R-:W-:Y:S01]  /*0bf0*/  @!P5 FMUL R15, R15, 0.5 ;  /* 0x3f0000000f0fd820 */ /* 0x000fe20000400000 */
[----:B--2---:R-:W-:Y:S01]  /*0c00*/  @!P4 FMUL R10, R10, R10 ;  /* 0x0000000a0a0ac220 */ /* 0x004fe20000400000 */
[----:B------:R-:W-:Y:S02]  /*0c10*/  FSETP.GEU.AND P4, PT, R16, -126, PT ;  /* 0xc2fc00001000780b */ /* 0x000fe40003f8e000 */
[----:B------:R-:W2:Y:S01]  /*0c20*/  MUFU.EX2 R14, R15 ;  /* 0x0000000f000e7308 */ /* 0x000ea20000000800 */
[----:B------:R-:W-:Y:S01]  /*0c30*/  FADD R19, R11, R10 ;  /* 0x0000000a0b137221 */ /* 0x000fe20000000000 */
[----:B0-----:R-:W-:Y:S01]  /*0c40*/  @!P6 FMUL R13, R13, R13 ;  /* 0x0000000d0d0de220 */ /* 0x001fe20000400000 */
[----:B------:R-:W-:-:S03]  /*0c50*/  FSETP.GEU.AND P6, PT, R17, -126, PT ;  /* 0xc2fc00001100780b */ /* 0x000fc60003fce000 */
[----:B------:R-:W-:-:S05]  /*0c60*/  FSEL R19, R19, RZ, P2 ;  /* 0x000000ff13137208 */ /* 0x000fca0001000000 */
[----:B------:R-:W-:Y:S01]  /*0c70*/  @!P4 FMUL R16, R16, 0.5 ;  /* 0x3f0000001010c820 */ /* 0x000fe20000400000 */
[----:B------:R-:W0:Y:S03]  /*0c80*/  SHFL.BFLY PT, R20, R19, 0x10, 0x1f ;  /* 0x0e001f0013147f89 */ /* 0x000e2600000e0000 */
[----:B------:R-:W3:Y:S01]  /*0c90*/  MUFU.EX2 R3, R16 ;  /* 0x0000001000037308 */ /* 0x000ee20000000800 */
[----:B--2---:R-:W-:Y:S01]  /*0ca0*/  @!P5 FMUL R14, R14, R14 ;  /* 0x0000000e0e0ed220 */ /* 0x004fe20000400000 */
[----:B------:R-:W-:-:S03]  /*0cb0*/  @!P6 FMUL R17, R17, 0.5 ;  /* 0x3f0000001111e820 */ /* 0x000fc60000400000 */
[----:B------:R-:W-:Y:S01]  /*0cc0*/  FADD R15, R13, R14 ;  /* 0x0000000e0d0f7221 */ /* 0x000fe20000000000 */
[----:B-1----:R-:W-:Y:S02]  /*0cd0*/  FADD R21, R18, R21 ;  /* 0x0000001512157221 */ /* 0x002fe40000000000 */
[----:B------:R-:W1:Y:S02]  /*0ce0*/  MUFU.EX2 R2, R17 ;  /* 0x0000001100027308 */ /* 0x000e640000000800 */
[----:B------:R-:W-:Y:S01]  /*0cf0*/  FSEL R15, R15, RZ, P1 ;  /* 0x000000ff0f0f7208 */ /* 0x000fe20000800000 */
[----:B------:R-:W2:Y:S04]  /*0d00*/  SHFL.BFLY PT, R18, R21, 0x8, 0x1f ;  /* 0x0d001f0015127f89 */ /* 0x000ea800000e0000 */
[----:B------:R-:W4:Y:S01]  /*0d10*/  SHFL.BFLY PT, R22, R15, 0x10, 0x1f ;  /* 0x0e001f000f167f89 */ /* 0x000f2200000e0000 */
[----:B---3--:R-:W-:Y:S01]  /*0d20*/  @!P4 FMUL R3, R3, R3 ;  /* 0x000000030303c220 */ /* 0x008fe20000400000 */
[----:B0-----:R-:W-:Y:S01]  /*0d30*/  FADD R20, R19, R20 ;  /* 0x0000001413147221 */ /* 0x001fe20000000000 */
[----:B-1----:R-:W-:-:S04]  /*0d40*/  @!P6 FMUL R2, R2, R2 ;  /* 0x000000020202e220 */ /* 0x002fc80000400000 */
[----:B------:R-:W0:Y:S01]  /*0d50*/  SHFL.BFLY PT, R17, R20, 0x8, 0x1f ;  /* 0x0d001f0014117f89 */ /* 0x000e2200000e0000 */
[----:B------:R-:W-:-:S05]  /*0d60*/  FADD R16, R3, R2 ;  /* 0x0000000203107221 */ /* 0x000fca0000000000 */
[----:B------:R-:W-:Y:S01]  /*0d70*/  FSEL R16, R16, RZ, P0 ;  /* 0x000000ff10107208 */ /* 0x000fe20000000000 */
[----:B--2---:R-:W-:-:S04]  /*0d80*/  FADD R18, R21, R18 ;  /* 0x0000001215127221 */ /* 0x004fc80000000000 */
[----:B------:R-:W1:Y:S01]  /*0d90*/  SHFL.BFLY PT, R23, R16, 0x10, 0x1f ;  /* 0x0e001f0010177f89 */ /* 0x000e6200000e0000 */
[----:B----4-:R-:W-:-:S03]  /*0da0*/  FADD R19, R15, R22 ;  /* 0x000000160f137221 */ /* 0x010fc60000000000 */
[----:B------:R-:W2:Y:S04]  /*0db0*/  SHFL.BFLY PT, R15, R18, 0x4, 0x1f ;  /* 0x0c801f00120f7f89 */ /* 0x000ea800000e0000 */
[----:B------:R-:W3:Y:S01]  /*0dc0*/  SHFL.BFLY PT, R24, R19, 0x8, 0x1f ;  /* 0x0d001f0013187f89 */ /* 0x000ee200000e0000 */
[----:B0-----:R-:W-:-:S05]  /*0dd0*/  FADD R17, R20, R17 ;  /* 0x0000001114117221 */ /* 0x001fca0000000000 */
[----:B------:R-:W0:Y:S01]  /*0de0*/  SHFL.BFLY PT, R22, R17, 0x4, 0x1f ;  /* 0x0c801f0011167f89 */ /* 0x000e2200000e0000 */
[----:B-1----:R-:W-:Y:S01]  /*0df0*/  FADD R23, R16, R23 ;  /* 0x0000001710177221 */ /* 0x002fe20000000000 */
[----:B--2---:R-:W-:-:S04]  /*0e00*/  FADD R15, R18, R15 ;  /* 0x0000000f120f7221 */ /* 0x004fc80000000000 */
[----:B------:R-:W1:Y:S01]  /*0e10*/  SHFL.BFLY PT, R26, R23, 0x8, 0x1f ;  /* 0x0d001f00171a7f89 */ /* 0x000e6200000e0000 */
[----:B---3--:R-:W-:-:S03]  /*0e20*/  FADD R24, R19, R24 ;  /* 0x0000001813187221 */ /* 0x008fc60000000000 */
[----:B------:R-:W2:Y:S04]  /*0e30*/  SHFL.BFLY PT, R16, R15, 0x2, 0x1f ;  /* 0x0c401f000f107f89 */ /* 0x000ea800000e0000 */
[----:B------:R-:W3:Y:S01]  /*0e40*/  SHFL.BFLY PT, R21, R24, 0x4, 0x1f ;  /* 0x0c801f0018157f89 */ /* 0x000ee200000e0000 */
[----:B0-----:R-:W-:-:S05]  /*0e50*/  FADD R20, R17, R22 ;  /* 0x0000001611147221 */ /* 0x001fca0000000000 */
[----:B------:R-:W0:Y:S01]  /*0e60*/  SHFL.BFLY PT, R19, R20, 0x2, 0x1f ;  /* 0x0c401f0014137f89 */ /* 0x000e2200000e0000 */
[----:B-1----:R-:W-:Y:S01]  /*0e70*/  FADD R25, R23, R26 ;  /* 0x0000001a17197221 */ /* 0x002fe20000000000 */
[----:B--2---:R-:W-:-:S04]  /*0e80*/  FADD R22, R15, R16 ;  /* 0x000000100f167221 */ /* 0x004fc80000000000 */
[----:B------:R-:W1:Y:S01]  /*0e90*/  SHFL.BFLY PT, R28, R25, 0x4, 0x1f ;  /* 0x0c801f00191c7f89 */ /* 0x000e6200000e0000 */
[----:B---3--:R-:W-:-:S05]  /*0ea0*/  FADD R21, R24, R21 ;  /* 0x0000001518157221 */ /* 0x008fca0000000000 */
[----:B------:R-:W2:Y:S01]  /*0eb0*/  SHFL.BFLY PT, R26, R21, 0x2, 0x1f ;  /* 0x0c401f00151a7f89 */ /* 0x000ea200000e0000 */
[----:B0-----:R-:W-:-:S03]  /*0ec0*/  FADD R23, R20, R19 ;  /* 0x0000001314177221 */ /* 0x001fc60000000000 */
[----:B------:R-:W0:Y:S04]  /*0ed0*/  SHFL.BFLY PT, R19, R22, 0x1, 0x1f ;  /* 0x0c201f0016137f89 */ /* 0x000e2800000e0000 */
[----:B------:R-:W3:Y:S01]  /*0ee0*/  SHFL.BFLY PT, R18, R23, 0x1, 0x1f ;  /* 0x0c201f0017127f89 */ /* 0x000ee200000e0000 */
[----:B-1----:R-:W-:Y:S01]  /*0ef0*/  FADD R28, R25, R28 ;  /* 0x0000001c191c7221 */ /* 0x002fe20000000000 */
[----:B------:R-:W-:-:S04]  /*0f00*/  IMAD.HI R25, R6, 0x51eb851f, RZ ;  /* 0x51eb851f06197827 */ /* 0x000fc800078e02ff */
[----:B------:R-:W1:Y:S01]  /*0f10*/  SHFL.BFLY PT, R27, R28, 0x2, 0x1f ;  /* 0x0c401f001c1b7f89 */ /* 0x000e6200000e0000 */
[----:B--2---:R-:W-:Y:S01]  /*0f20*/  FADD R17, R21, R26 ;  /* 0x0000001a15117221 */ /* 0x004fe20000000000 */
[----:B------:R-:W-:Y:S01]  /*0f30*/  IMAD.HI R21, R7, 0x51eb851f, RZ ;  /* 0x51eb851f07157827 */ /* 0x000fe200078e02ff */
[----:B------:R-:W-:-:S03]  /*0f40*/  SHF.R.U32.HI R26, RZ, 0x1f, R25 ;  /* 0x0000001fff1a7819 */ /* 0x000fc60000011619 */
[----:B------:R-:W2:Y:S01]  /*0f50*/  SHFL.BFLY PT, R16, R17, 0x1, 0x1f ;  /* 0x0c201f0011107f89 */ /* 0x000ea200000e0000 */
[----:B------:R-:W-:Y:S01]  /*0f60*/  SHF.R.U32.HI R24, RZ, 0x1f, R21 ;  /* 0x0000001fff187819 */ /* 0x000fe20000011615 */
[----:B0-----:R-:W-:Y:S01]  /*0f70*/  FADD R15, R22, R19 ;  /* 0x00000013160f7221 */ /* 0x001fe20000000000 */
[----:B------:R-:W-:Y:S01]  /*0f80*/  IMAD.HI R19, R4, 0x51eb851f, RZ ;  /* 0x51eb851f04137827 */ /* 0x000fe200078e02ff */
[----:B---3--:R-:W-:-:S03]  /*0f90*/  FADD R18, R23, R18 ;  /* 0x0000001217127221 */ /* 0x008fc60000000000 */
[C---:B------:R-:W-:Y:S02]  /*0fa0*/  FSETP.GT.AND P5, PT, |R15|.reuse, 8.50705917302346158658e+37, PT ;  /* 0x7e8000000f00780b */ /* 0x040fe40003fa4200 */
[----:B------:R-:W-:Y:S02]  /*0fb0*/  FSETP.GEU.AND P4, PT, |R15|, 1.175494350822287508e-38, PT ;  /* 0x008000000f00780b */ /* 0x000fe40003f8e200 */
[----:B------:R-:W-:Y:S02]  /*0fc0*/  FSETP.GT.AND P6, PT, |R18|, 8.50705917302346158658e+37, PT ;  /* 0x7e8000001200780b */ /* 0x000fe40003fc4200 */
[----:B------:R-:W-:Y:S01]  /*0fd0*/  SHF.R.U32.HI R22, RZ, 0x1f, R19 ;  /* 0x0000001fff167819 */ /* 0x000fe20000011613 */
[----:B-1----:R-:W-:Y:S01]  /*0fe0*/  FADD R20, R28, R27 ;  /* 0x0000001b1c147221 */ /* 0x002fe20000000000 */
[----:B------:R-:W-:Y:S02]  /*0ff0*/  IMAD.HI R27, R8, 0x51eb851f, RZ ;  /* 0x51eb851f081b7827 */ /* 0x000fe400078e02ff */
[----:B------:R-:W-:-:S03]  /*1000*/  LEA.HI.SX32 R23, R19, R22, 0x1c ;  /* 0x0000001613177211 */ /* 0x000fc600078fe2ff */
[----:B------:R-:W-:Y:S01]  /*1010*/  @P5 FMUL R15, R15, 0.25 ;  /* 0x3e8000000f0f5820 */ /* 0x000fe20000400000 */
[----:B------:R-:W0:Y:S01]  /*1020*/  SHFL.BFLY PT, R29, R20, 0x1, 0x1f ;  /* 0x0c201f00141d7f89 */ /* 0x000e2200000e0000 */
[----:B------:R-:W-:Y:S01]  /*1030*/  @P5 FMUL R9, R9, 0.25 ;  /* 0x3e80000009095820 */ /* 0x000fe20000400000 */
[----:B------:R-:W-:Y:S01]  /*1040*/  @P5 FMUL R12, R12, 0.25 ;  /* 0x3e8000000c0c5820 */ /* 0x000fe20000400000 */
[----:B--2---:R-:W-:Y:S01]  /*1050*/  FADD R16, R17, R16 ;  /* 0x0000001011107221 */ /* 0x004fe20000000000 */
[----:B------:R-:W-:Y:S01]  /*1060*/  FSETP.GEU.AND P5, PT, |R18|, 1.175494350822287508e-38, PT ;  /* 0x008000001200780b */ /* 0x000fe20003fae200 */
[----:B------:R-:W-:Y:S01]  /*1070*/  @!P4 FMUL R15, R15, 16777216 ;  /* 0x4b8000000f0fc820 */ /* 0x000fe20000400000 */
[----:B------:R-:W-:Y:S01]  /*1080*/  @!P4 FMUL R9, R9, 16777216 ;  /* 0x4b8000000909c820 */ /* 0x000fe20000400000 */
[----:B------:R-:W-:Y:S01]  /*1090*/  @!P4 FMUL R12, R12, 16777216 ;  /* 0x4b8000000c0cc820 */ /* 0x000fe20000400000 */
[----:B------:R-:W-:Y:S01]  /*10a0*/  FSETP.GT.AND P4, PT, |R16|, 8.50705917302346158658e+37, PT ;  /* 0x7e8000001000780b */ /* 0x000fe20003f84200 */
[----:B------:R-:W-:Y:S01]  /*10b0*/  @P6 FMUL R18, R18, 0.25 ;  /* 0x3e80000012126820 */ /* 0x000fe20000400000 */
[----:B------:R-:W-:Y:S01]  /*10c0*/  @P6 FMUL R11, R11, 0.25 ;  /* 0x3e8000000b0b6820 */ /* 0x000fe20000400000 */
[----:B------:R-:W-:Y:S01]  /*10d0*/  @P6 FMUL R10, R10, 0.25 ;  /* 0x3e8000000a0a6820 */ /* 0x000fe20000400000 */
[----:B------:R-:W-:Y:S01]  /*10e0*/  FSETP.GEU.AND P6, PT, |R16|, 1.175494350822287508e-38, PT ;  /* 0x008000001000780b */ /* 0x000fe20003fce200 */
[----:B------:R-:W-:Y:S01]  /*10f0*/  IMAD R4, R23, -0x32, R4 ;  /* 0xffffffce17047824 */ /* 0x000fe200078e0204 */
[----:B------:R-:W-:Y:S01]  /*1100*/  SHF.R.U32.HI R28, RZ, 0x1f, R27 ;  /* 0x0000001fff1c7819 */ /* 0x000fe2000001161b */
[----:B------:R-:W1:Y:S01]  /*1110*/  MUFU.RCP R15, R15 ;  /* 0x0000000f000f7308 */ /* 0x000e620000001000 */
[----:B------:R-:W-:Y:S01]  /*1120*/  LEA.HI.SX32 R22, R21, R24, 0x1c ;  /* 0x0000001815167211 */ /* 0x000fe200078fe2ff */
[----:B------:R-:W-:Y:S01]  /*1130*/  @!P5 FMUL R18, R18, 16777216 ;  /* 0x4b8000001212d820 */ /* 0x000fe20000400000 */
[----:B------:R-:W-:Y:S01]  /*1140*/  @!P5 FMUL R11, R11, 16777216 ;  /* 0x4b8000000b0bd820 */ /* 0x000fe20000400000 */
[----:B------:R-:W-:Y:S01]  /*1150*/  @!P5 FMUL R10, R10, 16777216 ;  /* 0x4b8000000a0ad820 */ /* 0x000fe20000400000 */
[----:B------:R-:W-:Y:S01]  /*1160*/  LEA.HI.SX32 R19, R27, R28, 0x1c ;  /* 0x0000001c1b137211 */ /* 0x000fe200078fe2ff */
[----:B------:R-:W-:Y:S01]  /*1170*/  @P4 FMUL R16, R16, 0.25 ;  /* 0x3e80000010104820 */ /* 0x000fe20000400000 */
[----:B------:R-:W-:Y:S01]  /*1180*/  @P4 FMUL R13, R13, 0.25 ;  /* 0x3e8000000d0d4820 */ /* 0x000fe20000400000 */
[----:B------:R-:W-:Y:S01]  /*1190*/  @P4 FMUL R14, R14, 0.25 ;  /* 0x3e8000000e0e4820 */ /* 0x000fe20000400000 */
[----:B0-----:R-:W-:Y:S01]  /*11a0*/  FADD R20, R20, R29 ;  /* 0x0000001d14147221 */ /* 0x001fe20000000000 */
[----:B------:R-:W-:Y:S01]  /*11b0*/  @!P6 FMUL R16, R16, 16777216 ;  /* 0x4b8000001010e820 */ /* 0x000fe20000400000 */
[----:B------:R-:W-:Y:S01]  /*11c0*/  IMAD R4, R4, 0x32, R5 ;  /* 0x0000003204047824 */ /* 0x000fe200078e0205 */
[----:B------:R-:W0:Y:S01]  /*11d0*/  MUFU.RCP R18, R18 ;  /* 0x0000001200127308 */ /* 0x000e220000001000 */
[----:B------:R-:W-:Y:S01]  /*11e0*/  LEA.HI.SX32 R21, R25, R26, 0x1c ;  /* 0x0000001a19157211 */ /* 0x000fe200078fe2ff */
[----:B------:R-:W-:Y:S01]  /*11f0*/  IMAD R8, R19, -0x32, R8 ;  /* 0xffffffce13087824 */ /* 0x000fe200078e0208 */
[C---:B------:R-:W-:Y:S01]  /*1200*/  FSETP.GT.AND P5, PT, |R20|.reuse, 8.50705917302346158658e+37, PT ;  /* 0x7e8000001400780b */ /* 0x040fe20003fa4200 */
[----:B------:R-:W-:Y:S01]  /*1210*/  IMAD R17, R23, 0x9e0, R4 ;  /* 0x000009e017117824 */ /* 0x000fe200078e0204 */
[----:B------:R-:W-:Y:S01]  /*1220*/  FSETP.GEU.AND P4, PT, |R20|, 1.175494350822287508e-38, PT ;  /* 0x008000001400780b */ /* 0x000fe20003f8e200 */
[----:B------:R-:W-:Y:S01]  /*1230*/  IMAD R4, R22, -0x32, R7 ;  /* 0xffffffce16047824 */ /* 0x000fe200078e0207 */
[----:B------:R-:W-:Y:S01]  /*1240*/  @!P6 FMUL R13, R13, 16777216 ;  /* 0x4b8000000d0de820 */ /* 0x000fe20000400000 */
[----:B------:R-:W2:Y:S01]  /*1250*/  MUFU.RCP R16, R16 ;  /* 0x0000001000107308 */ /* 0x000ea20000001000 */
[----:B------:R-:W-:Y:S01]  /*1260*/  IMAD R6, R21, -0x32, R6 ;  /* 0xffffffce15067824 */ /* 0x000fe200078e0206 */
[----:B------:R-:W-:Y:S01]  /*1270*/  @!P6 FMUL R14, R14, 16777216 ;  /* 0x4b8000000e0ee820 */ /* 0x000fe20000400000 */
[----:B------:R-:W-:-:S02]  /*1280*/  IMAD R8, R8, 0x32, R5 ;  /* 0x0000003208087824 */ /* 0x000fc400078e0205 */
[--C-:B------:R-:W-:Y:S01]  /*1290*/  IMAD R7, R4, 0x32, R5.reuse ;  /* 0x0000003204077824 */ /* 0x100fe200078e0205 */
[----:B-1----:R-:W-:Y:S01]  /*12a0*/  FMUL R4, R15, R9 ;  /* 0x000000090f047220 */ /* 0x002fe20000400000 */
[----:B------:R-:W-:Y:S01]  /*12b0*/  IMAD R6, R6, 0x32, R5 ;  /* 0x0000003206067824 */ /* 0x000fe200078e0205 */
[----:B------:R-:W-:Y:S01]  /*12c0*/  @P5 FMUL R20, R20, 0.25 ;  /* 0x3e80000014145820 */ /* 0x000fe20000400000 */
[----:B------:R-:W-:Y:S01]  /*12d0*/  IMAD R23, R19, 0x9e0, R8 ;  /* 0x000009e013177824 */ /* 0x000fe200078e0208 */
[----:B------:R-:W-:Y:S01]  /*12e0*/  FMUL R5, R15, R12 ;  /* 0x0000000c0f057220 */ /* 0x000fe20000400000 */
[----:B------:R-:W-:Y:S01]  /*12f0*/  IMAD R19, R22, 0x9e0, R7 ;  /* 0x000009e016137824 */ /* 0x000fe200078e0207 */
[----:B------:R-:W-:Y:S01]  /*1300*/  @!P4 FMUL R20, R20, 16777216 ;  /* 0x4b8000001414c820 */ /* 0x000fe20000400000 */
[----:B------:R-:W-:Y:S01]  /*1310*/  IMAD R21, R21, 0x9e0, R6 ;  /* 0x000009e015157824 */ /* 0x000fe200078e0206 */
[C---:B0-----:R-:W-:Y:S01]  /*1320*/  FMUL R6, R18.reuse, R11 ;  /* 0x0000000b12067220 */ /* 0x041fe20000400000 */
[----:B------:R-:W-:Y:S01]  /*1330*/  FMUL R7, R18, R10 ;  /* 0x0000000a12077220 */ /* 0x000fe20000400000 */
[-C--:B------:R-:W-:Y:S01]  /*1340*/  IMAD.WIDE R8, R17, R0.reuse, c[0x0][0x170] ;  /* 0x00005c0011087625 */ /* 0x080fe200078e0200 */
[----:B--2---:R-:W-:Y:S01]  /*1350*/  FMUL R24, R16, R13 ;  /* 0x0000000d10187220 */ /* 0x004fe20000400000 */
[----:B------:R-:W0:Y:S01]  /*1360*/  MUFU.RCP R20, R20 ;  /* 0x0000001400147308 */ /* 0x000e220000001000 */
[----:B------:R-:W-:Y:S01]  /*1370*/  @P5 FMUL R3, R3, 0.25 ;  /* 0x3e80000003035820 */ /* 0x000fe20000400000 */
[----:B------:R-:W-:Y:S01]  /*1380*/  IMAD.WIDE R10, R19, R0, c[0x0][0x170] ;  /* 0x00005c00130a7625 */ /* 0x000fe200078e0200 */
[----:B------:R-:W-:Y:S01]  /*1390*/  @P5 FMUL R2, R2, 0.25 ;  /* 0x3e80000002025820 */ /* 0x000fe20000400000 */
[----:B------:R-:W-:Y:S01]  /*13a0*/  FMUL R25, R16, R14 ;  /* 0x0000000e10197220 */ /* 0x000fe20000400000 */
[----:B------:R1:W-:Y:S01]  /*13b0*/  @P3 STG.E.64 [R8.64], R4 ;  /* 0x0000000408003986 */ /* 0x0003e2000c101b06 */
[----:B------:R-:W-:Y:S01]  /*13c0*/  IMAD.WIDE R12, R21, R0, c[0x0][0x170] ;  /* 0x00005c00150c7625 */ /* 0x000fe200078e0200 */
[----:B------:R-:W-:Y:S01]  /*13d0*/  @!P4 FMUL R3, R3, 16777216 ;  /* 0x4b8000000303c820 */ /* 0x000fe20000400000 */
[----:B------:R-:W-:Y:S01]  /*13e0*/  @!P4 FMUL R2, R2, 16777216 ;  /* 0x4b8000000202c820 */ /* 0x000fe20000400000 */
[----:B------:R1:W-:Y:S04]  /*13f0*/  @P2 STG.E.64 [R10.64], R6 ;  /* 0x000000060a002986 */ /* 0x0003e8000c101b06 */
[----:B------:R1:W-:Y:S01]  /*1400*/  @P1 STG.E.64 [R12.64], R24 ;  /* 0x000000180c001986 */ /* 0x0003e2000c101b06 */
[C---:B0-----:R-:W-:Y:S01]  /*1410*/  FMUL R14, R20.reuse, R3 ;  /* 0x00000003140e7220 */ /* 0x041fe20000400000 */
[----:B------:R-:W-:Y:S01]  /*1420*/  FMUL R15, R20, R2 ;  /* 0x00000002140f7220 */ /* 0x000fe20000400000 */
[----:B------:R-:W-:Y:S01]  /*1430*/  IMAD.WIDE R2, R23, R0, c[0x0][0x170] ;  /* 0x00005c0017027625 */ /* 0x000fe200078e0200 */
[----:B------:R-:W-:Y:S06]  /*1440*/  @!P0 EXIT ;  /* 0x000000000000894d */ /* 0x000fec0003800000 */
[----:B------:R-:W-:Y:S01]  /*1450*/  STG.E.64 [R2.64], R14 ;  /* 0x0000000e02007986 */ /* 0x000fe2000c101b06 */
[----:B------:R-:W-:Y:S05]  /*1460*/  EXIT ;  /* 0x000000000000794d */ /* 0x000fea0003800000 */
.L_x_0:
[----:B------:R-:W-:-:S00]  /*1470*/  BRA `(.L_x_0) ;  /* 0xfffffff000007947 */ /* 0x000fc0000383ffff */
[----:B------:R-:W-:-:S00]  /*1480*/  NOP ;  /* 0x0000000000007918 */ /* 0x000fc00000000000 */
[----:B------:R-:W-:-:S00]  /*1490*/  NOP ;  /* 0x0000000000007918 */ /* 0x000fc00000000000 */
[----:B------:R-:W-:-:S00]  /*14a0*/  NOP ;  /* 0x0000000000007918 */ /* 0x000fc00000000000 */
[----:B------:R-:W-:-:S00]  /*14b0*/  NOP ;  /* 0x0000000000007918 */ /* 0x000fc00000000000 */
[----:B------:R-:W-:-:S00]  /*14c0*/  NOP ;  /* 0x0000000000007918 */ /* 0x000fc00000000000 */
[----:B------:R-:W-:-:S00]  /*14d0*/  NOP ;  /* 0x0000000000007918 */ /* 0x000fc00000000000 */
[----:B------:R-:W-:-:S00]  /*14e0*/  NOP ;  /* 0x0000000000007918 */ /* 0x000fc00000000000 */
[----:B------:R-:W-:-:S00]  /*14f0*/  NOP ;  /* 0x0000000000007918 */ /* 0x000fc00000000000 */
.L_x_1:
